	.headerflags	@"EF_CUDA_TEXMODE_UNIFIED EF_CUDA_64BIT_ADDRESS EF_CUDA_ACCELERATORS EF_CUDA_SM90 EF_CUDA_VIRTUAL_SM(EF_CUDA_SM90)"
	.elftype	@"ET_EXEC"


//--------------------- .nv.info                  --------------------------
	.section	.nv.info,"",@"SHT_CUDA_INFO"
	.align	4


	//----- nvinfo : EIATTR_REGCOUNT
	.align		4
        /*0000*/ 	.byte	0x04, 0x2f
        /*0002*/ 	.short	(.L_3 - .L_2)
	.align		4
.L_2:
        /*0004*/ 	.word	index@(triton_poi_fused__native_batch_norm_legit_no_training_relu_8)
        /*0008*/ 	.word	0x00000022


	//----- nvinfo : EIATTR_MIN_STACK_SIZE
	.align		4
.L_3:
        /*000c*/ 	.byte	0x04, 0x12
        /*000e*/ 	.short	(.L_5 - .L_4)
	.align		4
.L_4:
        /*0010*/ 	.word	index@(triton_poi_fused__native_batch_norm_legit_no_training_relu_8)
        /*0014*/ 	.word	0x00000000


	//----- nvinfo : EIATTR_FRAME_SIZE
	.align		4
.L_5:
        /*0018*/ 	.byte	0x04, 0x11
        /*001a*/ 	.short	(.L_7 - .L_6)
	.align		4
.L_6:
        /*001c*/ 	.word	index@(triton_poi_fused__native_batch_norm_legit_no_training_relu_8)
        /*0020*/ 	.word	0x00000000


	//----- nvinfo : EIATTR_MIN_STACK_SIZE
	.align		4
.L_7:
        /*0024*/ 	.byte	0x04, 0x12
        /*0026*/ 	.short	(.L_9 - .L_8)
	.align		4
.L_8:
        /*0028*/ 	.word	index@(triton_poi_fused__native_batch_norm_legit_no_training_relu_8)
        /*002c*/ 	.word	0x00000000
.L_9:


//--------------------- .nv.info.triton_poi_fused__native_batch_norm_legit_no_training_relu_8 --------------------------
	.section	.nv.info.triton_poi_fused__native_batch_norm_legit_no_training_relu_8,"",@"SHT_CUDA_INFO"
	.sectionflags	@""
	.align	4


	//----- nvinfo : EIATTR_CUDA_API_VERSION
	.align		4
        /*0000*/ 	.byte	0x04, 0x37
        /*0002*/ 	.short	(.L_11 - .L_10)
.L_10:
        /*0004*/ 	.word	0x0000007c


	//----- nvinfo : EIATTR_KPARAM_INFO
	.align		4
.L_11:
        /*0008*/ 	.byte	0x04, 0x17
        /*000a*/ 	.short	(.L_13 - .L_12)
.L_12:
        /*000c*/ 	.word	0x00000000
        /*0010*/ 	.short	0x0007
        /*0012*/ 	.short	0x0034
        /*0014*/ 	.byte	0x00, 0xf0, 0x11, 0x00


	//----- nvinfo : EIATTR_KPARAM_INFO
	.align		4
.L_13:
        /*0018*/ 	.byte	0x04, 0x17
        /*001a*/ 	.short	(.L_15 - .L_14)
.L_14:
        /*001c*/ 	.word	0x00000000
        /*0020*/ 	.short	0x0006
        /*0022*/ 	.short	0x0030
        /*0024*/ 	.byte	0x00, 0xf0, 0x11, 0x00


	//----- nvinfo : EIATTR_KPARAM_INFO
	.align		4
.L_15:
        /*0028*/ 	.byte	0x04, 0x17
        /*002a*/ 	.short	(.L_17 - .L_16)
.L_16:
        /*002c*/ 	.word	0x00000000
        /*0030*/ 	.short	0x0005
        /*0032*/ 	.short	0x0028
        /*0034*/ 	.byte	0x00, 0xf4, 0x21, 0x00


	//----- nvinfo : EIATTR_KPARAM_INFO
	.align		4
.L_17:
        /*0038*/ 	.byte	0x04, 0x17
        /*003a*/ 	.short	(.L_19 - .L_18)
.L_18:
        /*003c*/ 	.word	0x00000000
        /*0040*/ 	.short	0x0004
        /*0042*/ 	.short	0x0020
        /*0044*/ 	.byte	0x00, 0xf4, 0x21, 0x00


	//----- nvinfo : EIATTR_KPARAM_INFO
	.align		4
.L_19:
        /*0048*/ 	.byte	0x04, 0x17
        /*004a*/ 	.short	(.L_21 - .L_20)
.L_20:
        /*004c*/ 	.word	0x00000000
        /*0050*/ 	.short	0x0003
        /*0052*/ 	.short	0x0018
        /*0054*/ 	.byte	0x00, 0xf4, 0x21, 0x00


	//----- nvinfo : EIATTR_KPARAM_INFO
	.align		4
.L_21:
        /*0058*/ 	.byte	0x04, 0x17
        /*005a*/ 	.short	(.L_23 - .L_22)
.L_22:
        /*005c*/ 	.word	0x00000000
        /*0060*/ 	.short	0x0002
        /*0062*/ 	.short	0x0010
        /*0064*/ 	.byte	0x00, 0xf4, 0x21, 0x00


	//----- nvinfo : EIATTR_KPARAM_INFO
	.align		4
.L_23:
        /*0068*/ 	.byte	0x04, 0x17
        /*006a*/ 	.short	(.L_25 - .L_24)
.L_24:
        /*006c*/ 	.word	0x00000000
        /*0070*/ 	.short	0x0001
        /*0072*/ 	.short	0x0008
        /*0074*/ 	.byte	0x00, 0xf4, 0x21, 0x00


	//----- nvinfo : EIATTR_KPARAM_INFO
	.align		4
.L_25:
        /*0078*/ 	.byte	0x04, 0x17
        /*007a*/ 	.short	(.L_27 - .L_26)
.L_26:
        /*007c*/ 	.word	0x00000000
        /*0080*/ 	.short	0x0000
        /*0082*/ 	.short	0x0000
        /*0084*/ 	.byte	0x00, 0xf4, 0x21, 0x00


	//----- nvinfo : EIATTR_SPARSE_MMA_MASK
	.align		4
.L_27:
        /*0088*/ 	.byte	0x03, 0x50
        /*008a*/ 	.short	0x0000


	//----- nvinfo : EIATTR_MAXREG_COUNT
	.align		4
        /*008c*/ 	.byte	0x03, 0x1b
        /*008e*/ 	.short	0x00ff


	//----- nvinfo : EIATTR_EXIT_INSTR_OFFSETS
	.align		4
        /*0090*/ 	.byte	0x04, 0x1c
        /*0092*/ 	.short	(.L_29 - .L_28)


	//   ....[0]....
.L_28:
        /*0094*/ 	.word	0x00001170


	//   ....[1]....
        /*0098*/ 	.word	0x000011f0


	//----- nvinfo : EIATTR_REQNTID
	.align		4
.L_29:
        /*009c*/ 	.byte	0x04, 0x10
        /*009e*/ 	.short	(.L_31 - .L_30)
.L_30:
        /*00a0*/ 	.word	0x00000100
        /*00a4*/ 	.word	0x00000001
        /*00a8*/ 	.word	0x00000001


	//----- nvinfo : EIATTR_CBANK_PARAM_SIZE
	.align		4
.L_31:
        /*00ac*/ 	.byte	0x03, 0x19
        /*00ae*/ 	.short	0x0038


	//----- nvinfo : EIATTR_PARAM_CBANK
	.align		4
        /*00b0*/ 	.byte	0x04, 0x0a
        /*00b2*/ 	.short	(.L_33 - .L_32)
	.align		4
.L_32:
        /*00b4*/ 	.word	index@(.nv.constant0.triton_poi_fused__native_batch_norm_legit_no_training_relu_8)
        /*00b8*/ 	.short	0x0210
        /*00ba*/ 	.short	0x0038


	//----- nvinfo : EIATTR_SW_WAR
	.align		4
.L_33:
        /*00bc*/ 	.byte	0x04, 0x36
        /*00be*/ 	.short	(.L_35 - .L_34)
.L_34:
        /*00c0*/ 	.word	0x00000008
.L_35:


//--------------------- .nv.callgraph             --------------------------
	.section	.nv.callgraph,"",@"SHT_CUDA_CALLGRAPH"
	.align	4
	.sectionentsize	8
	.align		4
        /*0000*/ 	.word	0x00000000
	.align		4
        /*0004*/ 	.word	0xffffffff
	.align		4
        /*0008*/ 	.word	0x00000000
	.align		4
        /*000c*/ 	.word	0xfffffffe
	.align		4
        /*0010*/ 	.word	0x00000000
	.align		4
        /*0014*/ 	.word	0xfffffffd
	.align		4
        /*0018*/ 	.word	0x00000000
	.align		4
        /*001c*/ 	.word	0xfffffffc


//--------------------- .nv.constant4             --------------------------
	.section	.nv.constant4,"a",@progbits
	.align	8
	.align		8
.nv.constant4:
        /*0000*/ 	.dword	_$_str
	.align		8
        /*0008*/ 	.dword	_$_str_$_2


//--------------------- .text.triton_poi_fused__native_batch_norm_legit_no_training_relu_8 --------------------------
	.section	.text.triton_poi_fused__native_batch_norm_legit_no_training_relu_8,"ax",@progbits
	.sectionflags	@"SHF_BARRIERS=1"
	.align	128
        .global         triton_poi_fused__native_batch_norm_legit_no_training_relu_8
        .type           triton_poi_fused__native_batch_norm_legit_no_training_relu_8,@function
        .size           triton_poi_fused__native_batch_norm_legit_no_training_relu_8,(.L_x_1 - triton_poi_fused__native_batch_norm_legit_no_training_relu_8)
        .other          triton_poi_fused__native_batch_norm_legit_no_training_relu_8,@"STO_CUDA_ENTRY STV_DEFAULT"
triton_poi_fused__native_batch_norm_legit_no_training_relu_8:
.text.triton_poi_fused__native_batch_norm_legit_no_training_relu_8:
[----:B------:R-:W0:Y:S01]  /*0000*/  LDC R1, c[0x0][0x28] ;  /* 0x00000a00ff017b82 */ /* 0x000e220000000800 */
[----:B------:R-:W1:Y:S07]  /*0010*/  S2R R3, SR_CTAID.Y ;  /* 0x0000000000037919 */ /* 0x000e6e0000002600 */
[----:B------:R-:W2:Y:S01]  /*0020*/  LDC.64 R30, c[0x0][0x210] ;  /* 0x00008400ff1e7b82 */ /* 0x000ea20000000a00 */
[----:B------:R-:W-:Y:S02]  /*0030*/  CS2R R6, SRZ ;  /* 0x0000000000067805 */ /* 0x000fe4000001ff00 */
[----:B------:R-:W-:Y:S01]  /*0040*/  CS2R R8, SRZ ;  /* 0x0000000000087805 */ /* 0x000fe2000001ff00 */
[----:B------:R-:W3:Y:S01]  /*0050*/  S2R R2, SR_TID.X ;  /* 0x0000000000027919 */ /* 0x000ee20000002100 */
[----:B------:R-:W-:Y:S01]  /*0060*/  CS2R R10, SRZ ;  /* 0x00000000000a7805 */ /* 0x000fe2000001ff00 */
[----:B------:R-:W-:Y:S01]  /*0070*/  ULDC.64 UR6, c[0x0][0x208] ;  /* 0x0000820000067ab9 */ /* 0x000fe20000000a00 */
[----:B------:R-:W4:Y:S01]  /*0080*/  S2R R21, SR_CTAID.X ;  /* 0x0000000000157919 */ /* 0x000f220000002500 */
[----:B------:R-:W5:Y:S01]  /*0090*/  LDC.64 R26, c[0x0][0x218] ;  /* 0x00008600ff1a7b82 */ /* 0x000f620000000a00 */
[----:B-1----:R-:W-:-:S02]  /*00a0*/  IMAD.SHL.U32 R3, R3, 0x40, RZ ;  /* 0x0000004003037824 */ /* 0x002fc400078e00ff */
[----:B---3--:R-:W-:Y:S01]  /*00b0*/  IMAD.SHL.U32 R0, R2, 0x4, RZ ;  /* 0x0000000402007824 */ /* 0x008fe200078e00ff */
[----:B------:R-:W-:Y:S01]  /*00c0*/  SHF.R.U32.HI R12, RZ, 0x4, R2 ;  /* 0x00000004ff0c7819 */ /* 0x000fe20000011602 */
[----:B----4-:R-:W-:-:S03]  /*00d0*/  IMAD.SHL.U32 R21, R21, 0x40, RZ ;  /* 0x0000004015157824 */ /* 0x010fc600078e00ff */
[----:B------:R-:W-:Y:S02]  /*00e0*/  LOP3.LUT R24, R3, 0x3c, R0, 0xf8, !PT ;  /* 0x0000003c03187812 */ /* 0x000fe400078ef800 */
[----:B------:R-:W-:Y:S02]  /*00f0*/  SGXT.U32 R12, R12, 0x4 ;  /* 0x000000040c0c781a */ /* 0x000fe40000000000 */
[C---:B------:R-:W-:Y:S01]  /*0100*/  ISETP.GE.AND P0, PT, R24.reuse, 0x1a0, PT ;  /* 0x000001a01800780c */ /* 0x040fe20003f06270 */
[----:B------:R-:W-:Y:S01]  /*0110*/  IMAD.HI R4, R24, 0x4ec4ec4f, RZ ;  /* 0x4ec4ec4f18047827 */ /* 0x000fe200078e02ff */
[----:B------:R-:W-:Y:S02]  /*0120*/  LOP3.LUT R13, R21, R12, RZ, 0xfc, !PT ;  /* 0x0000000c150d7212 */ /* 0x000fe400078efcff */
[----:B------:R-:W-:Y:S02]  /*0130*/  LOP3.LUT R14, R21, 0x10, R12, 0xfe, !PT ;  /* 0x00000010150e7812 */ /* 0x000fe400078efe0c */
[----:B------:R-:W-:-:S02]  /*0140*/  SHF.R.U32.HI R5, RZ, 0x1f, R4 ;  /* 0x0000001fff057819 */ /* 0x000fc40000011604 */
[----:B------:R-:W-:Y:S02]  /*0150*/  ISETP.LT.AND P1, PT, R13, 0x100, !P0 ;  /* 0x000001000d00780c */ /* 0x000fe40004721270 */
[----:B------:R-:W-:Y:S02]  /*0160*/  LEA.HI.SX32 R15, R4, R5, 0x1b ;  /* 0x00000005040f7211 */ /* 0x000fe400078fdaff */
[----:B------:R-:W-:Y:S02]  /*0170*/  CS2R R4, SRZ ;  /* 0x0000000000047805 */ /* 0x000fe4000001ff00 */
[----:B------:R-:W-:Y:S02]  /*0180*/  ISETP.LT.AND P2, PT, R14, 0x100, !P0 ;  /* 0x000001000e00780c */ /* 0x000fe40004741270 */
[----:B------:R-:W-:Y:S01]  /*0190*/  LOP3.LUT R29, R21, 0x20, R12, 0xfe, !PT ;  /* 0x00000020151d7812 */ /* 0x000fe200078efe0c */
[----:B------:R-:W-:Y:S01]  /*01a0*/  IMAD R24, R15, -0x68, R24 ;  /* 0xffffff980f187824 */ /* 0x000fe200078e0218 */
[----:B------:R-:W-:-:S02]  /*01b0*/  LOP3.LUT R12, R21, 0x30, R12, 0xfe, !PT ;  /* 0x00000030150c7812 */ /* 0x000fc400078efe0c */
[----:B------:R-:W-:Y:S01]  /*01c0*/  ISETP.LT.AND P3, PT, R29, 0x100, !P0 ;  /* 0x000001001d00780c */ /* 0x000fe20004761270 */
[----:B------:R-:W-:Y:S01]  /*01d0*/  IMAD R15, R15, 0x6800, R24 ;  /* 0x000068000f0f7824 */ /* 0x000fe200078e0218 */
[----:B------:R-:W-:-:S03]  /*01e0*/  ISETP.LT.AND P4, PT, R12, 0x100, !P0 ;  /* 0x000001000c00780c */ /* 0x000fc60004781270 */
[--C-:B------:R-:W-:Y:S02]  /*01f0*/  IMAD R19, R13, 0x68, R15.reuse ;  /* 0x000000680d137824 */ /* 0x100fe400078e020f */
[--C-:B------:R-:W-:Y:S02]  /*0200*/  IMAD R23, R14, 0x68, R15.reuse ;  /* 0x000000680e177824 */ /* 0x100fe400078e020f */
[----:B------:R-:W-:Y:S02]  /*0210*/  IMAD R29, R29, 0x68, R15 ;  /* 0x000000681d1d7824 */ /* 0x000fe400078e020f */
[----:B--2---:R-:W-:-:S04]  /*0220*/  IMAD.WIDE R18, R19, 0x4, R30 ;  /* 0x0000000413127825 */ /* 0x004fc800078e021e */
[----:B------:R-:W-:Y:S01]  /*0230*/  IMAD.WIDE R22, R23, 0x4, R30 ;  /* 0x0000000417167825 */ /* 0x000fe200078e021e */
[----:B------:R1:W2:Y:S03]  /*0240*/  @P1 LDG.E.EL.128 R4, desc[UR6][R18.64] ;  /* 0x0000000612041981 */ /* 0x0002a6000c2e1d00 */
[----:B------:R-:W-:Y:S01]  /*0250*/  IMAD R17, R12, 0x68, R15 ;  /* 0x000000680c117824 */ /* 0x000fe200078e020f */
[----:B------:R3:W4:Y:S01]  /*0260*/  @P2 LDG.E.EL.128 R8, desc[UR6][R22.64] ;  /* 0x0000000616082981 */ /* 0x000722000c2e1d00 */
[--C-:B------:R-:W-:Y:S01]  /*0270*/  IMAD.WIDE R28, R29, 0x4, R30.reuse ;  /* 0x000000041d1c7825 */ /* 0x100fe200078e021e */
[----:B------:R-:W-:Y:S02]  /*0280*/  LOP3.LUT R0, R21, 0x3c, R0, 0xf8, !PT ;  /* 0x0000003c15007812 */ /* 0x000fe400078ef800 */
[----:B------:R-:W-:Y:S02]  /*0290*/  CS2R R12, SRZ ;  /* 0x00000000000c7805 */ /* 0x000fe4000001ff00 */
[----:B------:R-:W-:Y:S01]  /*02a0*/  CS2R R14, SRZ ;  /* 0x00000000000e7805 */ /* 0x000fe2000001ff00 */
[----:B------:R-:W-:Y:S01]  /*02b0*/  IMAD.WIDE R30, R17, 0x4, R30 ;  /* 0x00000004111e7825 */ /* 0x000fe200078e021e */
[----:B------:R-:W-:-:S02]  /*02c0*/  CS2R R16, SRZ ;  /* 0x0000000000107805 */ /* 0x000fc4000001ff00 */
[----:B-1----:R-:W-:Y:S02]  /*02d0*/  CS2R R18, SRZ ;  /* 0x0000000000127805 */ /* 0x002fe4000001ff00 */
[----:B------:R-:W-:Y:S01]  /*02e0*/  CS2R R20, SRZ ;  /* 0x0000000000147805 */ /* 0x000fe2000001ff00 */
[C---:B-----5:R-:W-:Y:S01]  /*02f0*/  IMAD.WIDE R26, R24.reuse, 0x4, R26 ;  /* 0x00000004181a7825 */ /* 0x060fe200078e021a */
[----:B---3--:R-:W-:Y:S01]  /*0300*/  CS2R R22, SRZ ;  /* 0x0000000000167805 */ /* 0x008fe2000001ff00 */
[----:B------:R1:W3:Y:S04]  /*0310*/  @P3 LDG.E.EL.128 R12, desc[UR6][R28.64] ;  /* 0x000000061c0c3981 */ /* 0x0002e8000c2e1d00 */
[----:B------:R-:W5:Y:S04]  /*0320*/  @P4 LDG.E.EL.128 R16, desc[UR6][R30.64] ;  /* 0x000000061e104981 */ /* 0x000f68000c2e1d00 */
[----:B------:R-:W2:Y:S01]  /*0330*/  @!P0 LDG.E.EL.128 R20, desc[UR6][R26.64] ;  /* 0x000000061a148981 */ /* 0x000ea2000c2e1d00 */
[----:B-1----:R-:W1:Y:S02]  /*0340*/  LDC.64 R28, c[0x0][0x220] ;  /* 0x00008800ff1c7b82 */ /* 0x002e640000000a00 */
[----:B-1----:R-:W-:-:S04]  /*0350*/  IMAD.WIDE R28, R24, 0x4, R28 ;  /* 0x00000004181c7825 */ /* 0x002fc800078e021c */
[C---:B--2---:R-:W-:Y:S01]  /*0360*/  FADD R4, -R20.reuse, R4 ;  /* 0x0000000414047221 */ /* 0x044fe20000000100 */
[C---:B----4-:R-:W-:Y:S01]  /*0370*/  FADD R25, -R20.reuse, R8 ;  /* 0x0000000814197221 */ /* 0x050fe20000000100 */
[C---:B---3--:R-:W-:Y:S01]  /*0380*/  FADD R12, -R20.reuse, R12 ;  /* 0x0000000c140c7221 */ /* 0x048fe20000000100 */
[----:B-----5:R-:W-:Y:S01]  /*0390*/  FADD R16, -R20, R16 ;  /* 0x0000001014107221 */ /* 0x020fe20000000100 */
[C---:B------:R-:W-:Y:S01]  /*03a0*/  FADD R5, -R21.reuse, R5 ;  /* 0x0000000515057221 */ /* 0x040fe20000000100 */
[C---:B------:R-:W-:Y:S01]  /*03b0*/  FADD R20, -R21.reuse, R9 ;  /* 0x0000000915147221 */ /* 0x040fe20000000100 */
[C---:B------:R-:W-:Y:S01]  /*03c0*/  FADD R13, -R21.reuse, R13 ;  /* 0x0000000d150d7221 */ /* 0x040fe20000000100 */
[----:B------:R-:W-:Y:S01]  /*03d0*/  FADD R17, -R21, R17 ;  /* 0x0000001115117221 */ /* 0x000fe20000000100 */
[----:B------:R-:W-:Y:S01]  /*03e0*/  FADD R21, -R22, R10 ;  /* 0x0000000a16157221 */ /* 0x000fe20000000100 */
[----:B------:R-:W-:Y:S01]  /*03f0*/  FADD R26, -R23, R11 ;  /* 0x0000000b171a7221 */ /* 0x000fe20000000100 */
[----:B------:R-:W-:-:S02]  /*0400*/  CS2R R8, SRZ ;  /* 0x0000000000087805 */ /* 0x000fc4000001ff00 */
[----:B------:R-:W-:-:S06]  /*0410*/  CS2R R10, SRZ ;  /* 0x00000000000a7805 */ /* 0x000fcc000001ff00 */
[----:B------:R-:W2:Y:S01]  /*0420*/  @!P0 LDG.E.EL.128 R8, desc[UR6][R28.64] ;  /* 0x000000061c088981 */ /* 0x000ea2000c2e1d00 */
[C---:B------:R-:W-:Y:S01]  /*0430*/  FADD R6, -R22.reuse, R6 ;  /* 0x0000000616067221 */ /* 0x040fe20000000100 */
[C---:B------:R-:W-:Y:S01]  /*0440*/  FADD R14, -R22.reuse, R14 ;  /* 0x0000000e160e7221 */ /* 0x040fe20000000100 */
[----:B------:R-:W-:Y:S01]  /*0450*/  FADD R18, -R22, R18 ;  /* 0x0000001216127221 */ /* 0x000fe20000000100 */
[C---:B------:R-:W-:Y:S01]  /*0460*/  FADD R7, -R23.reuse, R7 ;  /* 0x0000000717077221 */ /* 0x040fe20000000100 */
[C---:B------:R-:W-:Y:S01]  /*0470*/  FADD R15, -R23.reuse, R15 ;  /* 0x0000000f170f7221 */ /* 0x040fe20000000100 */
[----:B------:R-:W-:Y:S01]  /*0480*/  FADD R19, -R23, R19 ;  /* 0x0000001317137221 */ /* 0x000fe20000000100 */
[----:B--2---:R-:W-:-:S04]  /*0490*/  FADD R27, R8, 9.9999997473787516356e-06 ;  /* 0x3727c5ac081b7421 */ /* 0x004fc80000000000 */
[----:B------:R-:W1:Y:S01]  /*04a0*/  MUFU.SQRT R8, R27 ;  /* 0x0000001b00087308 */ /* 0x000e620000002000 */
[----:B------:R-:W-:Y:S01]  /*04b0*/  FADD R22, R10, 9.9999997473787516356e-06 ;  /* 0x3727c5ac0a167421 */ /* 0x000fe20000000000 */
[----:B------:R-:W-:-:S06]  /*04c0*/  FADD R11, R11, 9.9999997473787516356e-06 ;  /* 0x3727c5ac0b0b7421 */ /* 0x000fcc0000000000 */
[----:B------:R-:W2:Y:S01]  /*04d0*/  MUFU.SQRT R30, R11 ;  /* 0x0000000b001e7308 */ /* 0x000ea20000002000 */
[----:B-1----:R-:W-:-:S07]  /*04e0*/  FSETP.GT.AND P6, PT, R8, 8.50705917302346158658e+37, PT ;  /* 0x7e8000000800780b */ /* 0x002fce0003fc4000 */
[----:B------:R-:W1:Y:S01]  /*04f0*/  MUFU.SQRT R22, R22 ;  /* 0x0000001600167308 */ /* 0x000e620000002000 */
[----:B------:R-:W-:Y:S01]  /*0500*/  FSETP.GEU.AND P1, PT, R8, 1.175494350822287508e-38, PT ;  /* 0x008000000800780b */ /* 0x000fe20003f2e000 */
[----:B------:R-:W-:Y:S02]  /*0510*/  IMAD.MOV.U32 R10, RZ, RZ, 0x3e800000 ;  /* 0x3e800000ff0a7424 */ /* 0x000fe400078e00ff */
[----:B------:R-:W-:-:S03]  /*0520*/  FADD R9, R9, 9.9999997473787516356e-06 ;  /* 0x3727c5ac09097421 */ /* 0x000fc60000000000 */
[----:B------:R-:W-:Y:S01]  /*0530*/  FSEL R28, R10, 1, P6 ;  /* 0x3f8000000a1c7808 */ /* 0x000fe20003000000 */
[----:B------:R-:W-:Y:S01]  /*0540*/  @P6 FMUL R8, R8, 0.25 ;  /* 0x3e80000008086820 */ /* 0x000fe20000400000 */
[----:B--2---:R-:W-:Y:S02]  /*0550*/  FSETP.GT.AND P6, PT, R30, 8.50705917302346158658e+37, PT ;  /* 0x7e8000001e00780b */ /* 0x004fe40003fc4000 */
[----:B-1----:R-:W-:-:S03]  /*0560*/  FSETP.GT.AND P4, PT, R22, 8.50705917302346158658e+37, PT ;  /* 0x7e8000001600780b */ /* 0x002fc60003f84000 */
[----:B------:R-:W-:Y:S01]  /*0570*/  @!P1 FMUL R8, R8, 16777216 ;  /* 0x4b80000008089820 */ /* 0x000fe20000400000 */
[----:B------:R-:W-:Y:S01]  /*0580*/  @!P1 FMUL R28, R28, 16777216 ;  /* 0x4b8000001c1c9820 */ /* 0x000fe20000400000 */
[----:B------:R-:W-:Y:S01]  /*0590*/  FSETP.GEU.AND P1, PT, R30, 1.175494350822287508e-38, PT ;  /* 0x008000001e00780b */ /* 0x000fe20003f2e000 */
[----:B------:R-:W1:Y:S01]  /*05a0*/  MUFU.SQRT R23, R9 ;  /* 0x0000000900177308 */ /* 0x000e620000002000 */
[----:B------:R-:W-:-:S04]  /*05b0*/  FSETP.GEU.AND P5, PT, R22, 1.175494350822287508e-38, PT ;  /* 0x008000001600780b */ /* 0x000fc80003fae000 */
[----:B------:R-:W-:-:S03]  /*05c0*/  @P6 FMUL R30, R30, 0.25 ;  /* 0x3e8000001e1e6820 */ /* 0x000fc60000400000 */
[----:B------:R-:W2:Y:S01]  /*05d0*/  MUFU.RCP R9, R8 ;  /* 0x0000000800097308 */ /* 0x000ea20000001000 */
[----:B------:R-:W-:-:S03]  /*05e0*/  @P4 FMUL R22, R22, 0.25 ;  /* 0x3e80000016164820 */ /* 0x000fc60000400000 */
[----:B------:R-:W-:Y:S02]  /*05f0*/  @!P1 FMUL R30, R30, 16777216 ;  /* 0x4b8000001e1e9820 */ /* 0x000fe40000400000 */
[----:B------:R-:W-:Y:S01]  /*0600*/  @!P5 FMUL R22, R22, 16777216 ;  /* 0x4b8000001616d820 */ /* 0x000fe20000400000 */
[----:B-1----:R-:W-:-:S03]  /*0610*/  FSETP.GT.AND P2, PT, R23, 8.50705917302346158658e+37, PT ;  /* 0x7e8000001700780b */ /* 0x002fc60003f44000 */
[----:B------:R-:W1:Y:S01]  /*0620*/  MUFU.RCP R27, R22 ;  /* 0x00000016001b7308 */ /* 0x000e620000001000 */
[----:B------:R-:W-:Y:S02]  /*0630*/  FSETP.GEU.AND P3, PT, R23, 1.175494350822287508e-38, PT ;  /* 0x008000001700780b */ /* 0x000fe40003f6e000 */
[----:B------:R-:W-:-:S05]  /*0640*/  FSEL R11, R10, 1, P6 ;  /* 0x3f8000000a0b7808 */ /* 0x000fca0003000000 */
[----:B------:R-:W3:Y:S01]  /*0650*/  MUFU.RCP R30, R30 ;  /* 0x0000001e001e7308 */ /* 0x000ee20000001000 */
[----:B--2---:R-:W-:Y:S01]  /*0660*/  FMUL R9, R9, R28 ;  /* 0x0000001c09097220 */ /* 0x004fe20000400000 */
[----:B------:R-:W-:Y:S01]  /*0670*/  FSEL R28, R10, 1, P4 ;  /* 0x3f8000000a1c7808 */ /* 0x000fe20002000000 */
[----:B------:R-:W-:Y:S01]  /*0680*/  @P2 FMUL R23, R23, 0.25 ;  /* 0x3e80000017172820 */ /* 0x000fe20000400000 */
[----:B------:R-:W-:-:S03]  /*0690*/  @!P1 FMUL R11, R11, 16777216 ;  /* 0x4b8000000b0b9820 */ /* 0x000fc60000400000 */
[----:B------:R-:W-:Y:S01]  /*06a0*/  @!P5 FMUL R28, R28, 16777216 ;  /* 0x4b8000001c1cd820 */ /* 0x000fe20000400000 */
[----:B------:R-:W-:Y:S01]  /*06b0*/  @!P3 FMUL R23, R23, 16777216 ;  /* 0x4b8000001717b820 */ /* 0x000fe20000400000 */
[----:B------:R-:W-:Y:S02]  /*06c0*/  FSEL R8, R10, 1, P2 ;  /* 0x3f8000000a087808 */ /* 0x000fe40001000000 */
[----:B-1----:R-:W-:Y:S01]  /*06d0*/  FMUL R27, R27, R28 ;  /* 0x0000001c1b1b7220 */ /* 0x002fe20000400000 */
[----:B---3--:R-:W-:Y:S02]  /*06e0*/  FMUL R28, R30, R11 ;  /* 0x0000000b1e1c7220 */ /* 0x008fe40000400000 */
[----:B------:R-:W1:Y:S01]  /*06f0*/  LDC.64 R10, c[0x0][0x228] ;  /* 0x00008a00ff0a7b82 */ /* 0x000e620000000a00 */
[----:B------:R-:W2:Y:S01]  /*0700*/  MUFU.RCP R23, R23 ;  /* 0x0000001700177308 */ /* 0x000ea20000001000 */
[----:B------:R-:W-:-:S06]  /*0710*/  @!P3 FMUL R8, R8, 16777216 ;  /* 0x4b8000000808b820 */ /* 0x000fcc0000400000 */
[----:B------:R-:W3:Y:S01]  /*0720*/  LDC.64 R30, c[0x0][0x230] ;  /* 0x00008c00ff1e7b82 */ /* 0x000ee20000000a00 */
[C---:B------:R-:W-:Y:S01]  /*0730*/  FMUL R22, R28.reuse, R19 ;  /* 0x000000131c167220 */ /* 0x040fe20000400000 */
[C---:B------:R-:W-:Y:S01]  /*0740*/  FMUL R19, R28.reuse, R26 ;  /* 0x0000001a1c137220 */ /* 0x040fe20000400000 */
[C---:B------:R-:W-:Y:S01]  /*0750*/  FMUL R7, R28.reuse, R7 ;  /* 0x000000071c077220 */ /* 0x040fe20000400000 */
[C---:B------:R-:W-:Y:S01]  /*0760*/  FMUL R18, R27.reuse, R18 ;  /* 0x000000121b127220 */ /* 0x040fe20000400000 */
[----:B------:R-:W-:Y:S01]  /*0770*/  FMUL R26, R27, R14 ;  /* 0x0000000e1b1a7220 */ /* 0x000fe20000400000 */
[----:B--2---:R-:W-:Y:S01]  /*0780*/  FMUL R8, R23, R8 ;  /* 0x0000000817087220 */ /* 0x004fe20000400000 */
[----:B------:R-:W-:Y:S01]  /*0790*/  FMUL R23, R28, R15 ;  /* 0x0000000f1c177220 */ /* 0x000fe20000400000 */
[C---:B------:R-:W-:Y:S01]  /*07a0*/  FMUL R21, R27.reuse, R21 ;  /* 0x000000151b157220 */ /* 0x040fe20000400000 */
[----:B------:R-:W-:Y:S01]  /*07b0*/  FMUL R6, R27, R6 ;  /* 0x000000061b067220 */ /* 0x000fe20000400000 */
[C---:B------:R-:W-:Y:S01]  /*07c0*/  FMUL R27, R8.reuse, R13 ;  /* 0x0000000d081b7220 */ /* 0x040fe20000400000 */
[C---:B------:R-:W-:Y:S01]  /*07d0*/  FMUL R28, R9.reuse, R12 ;  /* 0x0000000c091c7220 */ /* 0x040fe20000400000 */
[C---:B------:R-:W-:Y:S01]  /*07e0*/  FMUL R17, R8.reuse, R17 ;  /* 0x0000001108117220 */ /* 0x040fe20000400000 */
[C---:B------:R-:W-:Y:S01]  /*07f0*/  FMUL R20, R8.reuse, R20 ;  /* 0x0000001408147220 */ /* 0x040fe20000400000 */
[----:B------:R-:W-:Y:S01]  /*0800*/  FMUL R5, R8, R5 ;  /* 0x0000000508057220 */ /* 0x000fe20000400000 */
[C---:B------:R-:W-:Y:S01]  /*0810*/  FMUL R16, R9.reuse, R16 ;  /* 0x0000001009107220 */ /* 0x040fe20000400000 */
[C---:B------:R-:W-:Y:S01]  /*0820*/  FMUL R25, R9.reuse, R25 ;  /* 0x0000001909197220 */ /* 0x040fe20000400000 */
[----:B------:R-:W-:Y:S01]  /*0830*/  FMUL R4, R9, R4 ;  /* 0x0000000409047220 */ /* 0x000fe20000400000 */
[----:B-1----:R-:W-:Y:S01]  /*0840*/  IMAD.WIDE R12, R24, 0x4, R10 ;  /* 0x00000004180c7825 */ /* 0x002fe200078e020a */
[----:B------:R-:W-:-:S02]  /*0850*/  CS2R R8, SRZ ;  /* 0x0000000000087805 */ /* 0x000fc4000001ff00 */
[----:B------:R-:W-:Y:S02]  /*0860*/  CS2R R10, SRZ ;  /* 0x00000000000a7805 */ /* 0x000fe4000001ff00 */
[----:B------:R-:W-:Y:S01]  /*0870*/  CS2R R14, SRZ ;  /* 0x00000000000e7805 */ /* 0x000fe2000001ff00 */
[----:B---3--:R-:W-:-:S03]  /*0880*/  IMAD.WIDE R30, R24, 0x4, R30 ;  /* 0x00000004181e7825 */ /* 0x008fc600078e021e */
[----:B------:R1:W2:Y:S02]  /*0890*/  @!P0 LDG.E.EL.128 R8, desc[UR6][R12.64] ;  /* 0x000000060c088981 */ /* 0x0002a4000c2e1d00 */
[----:B-1----:R-:W-:-:S06]  /*08a0*/  CS2R R12, SRZ ;  /* 0x00000000000c7805 */ /* 0x002fcc000001ff00 */
[----:B------:R-:W2:Y:S01]  /*08b0*/  @!P0 LDG.E.EL.128 R12, desc[UR6][R30.64] ;  /* 0x000000061e0c8981 */ /* 0x000ea2000c2e1d00 */
[----:B------:R-:W1:Y:S01]  /*08c0*/  S2UR UR5, SR_CgaCtaId ;  /* 0x00000000000579c3 */ /* 0x000e620000008800 */
[----:B------:R-:W-:Y:S02]  /*08d0*/  UMOV UR4, 0x400 ;  /* 0x0000040000047882 */ /* 0x000fe40000000000 */
[----:B-1----:R-:W-:Y:S01]  /*08e0*/  UPRMT UR4, UR5, 0x654, UR4 ;  /* 0x0000065405047896 */ /* 0x002fe20008000004 */
[----:B------:R-:W-:-:S04]  /*08f0*/  SHF.R.U32.HI R24, RZ, 0x4, R2 ;  /* 0x00000004ff187819 */ /* 0x000fc80000011602 */
[----:B------:R-:W-:Y:S01]  /*0900*/  SGXT.U32 R24, R24, 0x4 ;  /* 0x000000041818781a */ /* 0x000fe20000000000 */
[-CC-:B--2---:R-:W-:Y:S01]  /*0910*/  FFMA R4, R4, R8.reuse, R12.reuse ;  /* 0x0000000804047223 */ /* 0x184fe2000000000c */
[-CC-:B------:R-:W-:Y:S01]  /*0920*/  FFMA R25, R25, R8.reuse, R12.reuse ;  /* 0x0000000819197223 */ /* 0x180fe2000000000c */
[-CC-:B------:R-:W-:Y:S01]  /*0930*/  FFMA R28, R28, R8.reuse, R12.reuse ;  /* 0x000000081c1c7223 */ /* 0x180fe2000000000c */
[----:B------:R-:W-:Y:S02]  /*0940*/  FFMA R16, R16, R8, R12 ;  /* 0x0000000810107223 */ /* 0x000fe4000000000c */
[----:B------:R-:W1:Y:S01]  /*0950*/  S2R R8, SR_TID.X ;  /* 0x0000000000087919 */ /* 0x000e620000002100 */
[-CC-:B------:R-:W-:Y:S01]  /*0960*/  FFMA R5, R5, R9.reuse, R13.reuse ;  /* 0x0000000905057223 */ /* 0x180fe2000000000d */
[-CC-:B------:R-:W-:Y:S01]  /*0970*/  FFMA R20, R20, R9.reuse, R13.reuse ;  /* 0x0000000914147223 */ /* 0x180fe2000000000d */
[-CC-:B------:R-:W-:Y:S01]  /*0980*/  FFMA R27, R27, R9.reuse, R13.reuse ;  /* 0x000000091b1b7223 */ /* 0x180fe2000000000d */
[----:B------:R-:W-:Y:S01]  /*0990*/  FFMA R17, R17, R9, R13 ;  /* 0x0000000911117223 */ /* 0x000fe2000000000d */
        /* <DEDUP_REMOVED lines=8> */
[----:B------:R-:W-:-:S02]  /*0a20*/  FSETP.GEU.AND P0, PT, R25, RZ, PT ;  /* 0x000000ff1900720b */ /* 0x000fc40003f0e000 */
[----:B------:R-:W-:Y:S01]  /*0a30*/  FSETP.GEU.AND P4, PT, R4, RZ, PT ;  /* 0x000000ff0400720b */ /* 0x000fe20003f8e000 */
[----:B-1----:R-:W-:Y:S01]  /*0a40*/  IMAD.SHL.U32 R9, R8, 0x100, RZ ;  /* 0x0000010008097824 */ /* 0x002fe200078e00ff */
[----:B------:R-:W-:-:S04]  /*0a50*/  SHF.R.U32.HI R12, RZ, 0x4, R8 ;  /* 0x00000004ff0c7819 */ /* 0x000fc80000011608 */
[----:B------:R-:W-:Y:S02]  /*0a60*/  LOP3.LUT R9, R9, 0xf00, RZ, 0xc0, !PT ;  /* 0x00000f0009097812 */ /* 0x000fe400078ec0ff */
[----:B------:R-:W-:Y:S02]  /*0a70*/  SGXT.U32 R12, R12, 0x4 ;  /* 0x000000040c0c781a */ /* 0x000fe40000000000 */
[C---:B------:R-:W-:Y:S02]  /*0a80*/  LOP3.LUT R10, R9.reuse, 0x40, RZ, 0xfc, !PT ;  /* 0x00000040090a7812 */ /* 0x040fe400078efcff */
[C---:B------:R-:W-:Y:S02]  /*0a90*/  LOP3.LUT R13, R9.reuse, 0x80, RZ, 0xfc, !PT ;  /* 0x00000080090d7812 */ /* 0x040fe400078efcff */
[C---:B------:R-:W-:Y:S02]  /*0aa0*/  LOP3.LUT R12, R9.reuse, R12, RZ, 0xfc, !PT ;  /* 0x0000000c090c7212 */ /* 0x040fe400078efcff */
[----:B------:R-:W-:-:S02]  /*0ab0*/  LOP3.LUT R14, R9, 0xc0, RZ, 0xfc, !PT ;  /* 0x000000c0090e7812 */ /* 0x000fc400078efcff */
[----:B------:R-:W-:Y:S02]  /*0ac0*/  LEA.HI R9, R9, UR4, RZ, 0x1c ;  /* 0x0000000409097c11 */ /* 0x000fe4000f8fe0ff */
[----:B------:R-:W-:Y:S02]  /*0ad0*/  LEA.HI R11, R10, UR4, RZ, 0x1c ;  /* 0x000000040a0b7c11 */ /* 0x000fe4000f8fe0ff */
[----:B------:R-:W-:Y:S01]  /*0ae0*/  LEA.HI R13, R13, UR4, RZ, 0x1c ;  /* 0x000000040d0d7c11 */ /* 0x000fe2000f8fe0ff */
[C---:B------:R-:W-:Y:S01]  /*0af0*/  IMAD R10, R12.reuse, 0x4, R9 ;  /* 0x000000040c0a7824 */ /* 0x040fe200078e0209 */
[----:B------:R-:W-:Y:S01]  /*0b00*/  FSETP.GEU.AND P1, PT, R7, RZ, PT ;  /* 0x000000ff0700720b */ /* 0x000fe20003f2e000 */
[C---:B------:R-:W-:Y:S01]  /*0b10*/  IMAD R9, R12.reuse, 0x4, R11 ;  /* 0x000000040c097824 */ /* 0x040fe200078e020b */
[----:B------:R-:W-:Y:S02]  /*0b20*/  FSETP.GEU.AND P3, PT, R5, RZ, PT ;  /* 0x000000ff0500720b */ /* 0x000fe40003f6e000 */
[----:B------:R-:W-:Y:S01]  /*0b30*/  FSEL R25, R25, RZ, P0 ;  /* 0x000000ff19197208 */ /* 0x000fe20000000000 */
[----:B------:R-:W-:Y:S01]  /*0b40*/  IMAD R11, R12, 0x4, R13 ;  /* 0x000000040c0b7824 */ /* 0x000fe200078e020d */
[----:B------:R-:W-:-:S02]  /*0b50*/  FSETP.GEU.AND P0, PT, R20, RZ, PT ;  /* 0x000000ff1400720b */ /* 0x000fc40003f0e000 */
[----:B------:R-:W-:Y:S02]  /*0b60*/  LEA.HI R15, R14, UR4, RZ, 0x1c ;  /* 0x000000040e0f7c11 */ /* 0x000fe4000f8fe0ff */
[----:B------:R-:W-:Y:S02]  /*0b70*/  FSETP.GEU.AND P2, PT, R6, RZ, PT ;  /* 0x000000ff0600720b */ /* 0x000fe40003f4e000 */
[----:B------:R-:W-:Y:S02]  /*0b80*/  FSEL R13, R4, RZ, P4 ;  /* 0x000000ff040d7208 */ /* 0x000fe40002000000 */
[----:B------:R-:W-:Y:S02]  /*0b90*/  FSEL R7, R7, RZ, P1 ;  /* 0x000000ff07077208 */ /* 0x000fe40000800000 */
[----:B------:R-:W-:Y:S02]  /*0ba0*/  FSEL R4, R5, RZ, P3 ;  /* 0x000000ff05047208 */ /* 0x000fe40001800000 */
[----:B------:R-:W-:-:S02]  /*0bb0*/  FSETP.GEU.AND P1, PT, R28, RZ, PT ;  /* 0x000000ff1c00720b */ /* 0x000fc40003f2e000 */
[----:B------:R-:W-:Y:S01]  /*0bc0*/  FSEL R20, R20, RZ, P0 ;  /* 0x000000ff14147208 */ /* 0x000fe20000000000 */
[----:B------:R-:W-:Y:S01]  /*0bd0*/  IMAD R12, R12, 0x4, R15 ;  /* 0x000000040c0c7824 */ /* 0x000fe200078e020f */
[----:B------:R-:W-:Y:S02]  /*0be0*/  FSEL R6, R6, RZ, P2 ;  /* 0x000000ff06067208 */ /* 0x000fe40001000000 */
[----:B------:R-:W-:Y:S02]  /*0bf0*/  FSETP.GEU.AND P3, PT, R21, RZ, PT ;  /* 0x000000ff1500720b */ /* 0x000fe40003f6e000 */
[----:B------:R-:W-:Y:S01]  /*0c00*/  FSETP.GEU.AND P0, PT, R27, RZ, PT ;  /* 0x000000ff1b00720b */ /* 0x000fe20003f0e000 */
[----:B------:R1:W-:Y:S01]  /*0c10*/  STS [R10], R13 ;  /* 0x0000000d0a007388 */ /* 0x0003e20000000800 */
[----:B------:R-:W-:Y:S02]  /*0c20*/  FSETP.GEU.AND P2, PT, R19, RZ, PT ;  /* 0x000000ff1300720b */ /* 0x000fe40003f4e000 */
[----:B------:R-:W-:Y:S01]  /*0c30*/  FSEL R5, R28, RZ, P1 ;  /* 0x000000ff1c057208 */ /* 0x000fe20000800000 */
[----:B------:R2:W-:Y:S01]  /*0c40*/  STS [R9+0x100], R4 ;  /* 0x0001000409007388 */ /* 0x0005e20000000800 */
[----:B------:R-:W-:-:S02]  /*0c50*/  FSETP.GEU.AND P1, PT, R16, RZ, PT ;  /* 0x000000ff1000720b */ /* 0x000fc40003f2e000 */
[----:B------:R-:W-:Y:S01]  /*0c60*/  FSEL R14, R21, RZ, P3 ;  /* 0x000000ff150e7208 */ /* 0x000fe20001800000 */
[----:B------:R-:W-:Y:S01]  /*0c70*/  STS [R11+0x200], R6 ;  /* 0x000200060b007388 */ /* 0x000fe20000000800 */
[----:B-1----:R-:W-:Y:S01]  /*0c80*/  IMAD.SHL.U32 R13, R8, 0x4, RZ ;  /* 0x00000004080d7824 */ /* 0x002fe200078e00ff */
[----:B------:R-:W-:Y:S02]  /*0c90*/  FSEL R19, R19, RZ, P2 ;  /* 0x000000ff13137208 */ /* 0x000fe40001000000 */
[----:B------:R1:W-:Y:S01]  /*0ca0*/  STS [R12+0x300], R7 ;  /* 0x000300070c007388 */ /* 0x0003e20000000800 */
[----:B--2---:R-:W-:Y:S02]  /*0cb0*/  FSEL R4, R27, RZ, P0 ;  /* 0x000000ff1b047208 */ /* 0x004fe40000000000 */
[----:B------:R-:W-:Y:S01]  /*0cc0*/  FSETP.GEU.AND P0, PT, R26, RZ, PT ;  /* 0x000000ff1a00720b */ /* 0x000fe20003f0e000 */
[----:B------:R-:W-:Y:S01]  /*0cd0*/  STS [R10+0x40], R25 ;  /* 0x000040190a007388 */ /* 0x000fe20000000800 */
[----:B------:R-:W-:-:S02]  /*0ce0*/  FSETP.GEU.AND P2, PT, R23, RZ, PT ;  /* 0x000000ff1700720b */ /* 0x000fc40003f4e000 */
[----:B------:R-:W-:Y:S01]  /*0cf0*/  FSEL R26, R26, RZ, P0 ;  /* 0x000000ff1a1a7208 */ /* 0x000fe20000000000 */
[----:B------:R-:W-:Y:S01]  /*0d00*/  STS [R9+0x140], R20 ;  /* 0x0001401409007388 */ /* 0x000fe20000000800 */
[----:B-1----:R-:W-:Y:S02]  /*0d10*/  FSEL R7, R16, RZ, P1 ;  /* 0x000000ff10077208 */ /* 0x002fe40000800000 */
[----:B------:R-:W-:Y:S01]  /*0d20*/  LOP3.LUT R16, R13, 0x3fc, RZ, 0xc0, !PT ;  /* 0x000003fc0d107812 */ /* 0x000fe200078ec0ff */
[----:B------:R-:W-:Y:S01]  /*0d30*/  STS [R11+0x240], R14 ;  /* 0x0002400e0b007388 */ /* 0x000fe20000000800 */
[----:B------:R-:W-:-:S03]  /*0d40*/  FSETP.GEU.AND P0, PT, R17, RZ, PT ;  /* 0x000000ff1100720b */ /* 0x000fc60003f0e000 */
[----:B------:R-:W-:Y:S01]  /*0d50*/  STS [R12+0x340], R19 ;  /* 0x000340130c007388 */ /* 0x000fe20000000800 */
[----:B------:R-:W-:-:S03]  /*0d60*/  FSEL R23, R23, RZ, P2 ;  /* 0x000000ff17177208 */ /* 0x000fc60001000000 */
[----:B------:R1:W-:Y:S01]  /*0d70*/  STS [R10+0x80], R5 ;  /* 0x000080050a007388 */ /* 0x0003e20000000800 */
[----:B------:R-:W-:Y:S02]  /*0d80*/  FSEL R6, R17, RZ, P0 ;  /* 0x000000ff11067208 */ /* 0x000fe40000000000 */
[----:B------:R-:W-:Y:S01]  /*0d90*/  FSETP.GEU.AND P1, PT, R18, RZ, PT ;  /* 0x000000ff1200720b */ /* 0x000fe20003f2e000 */
[----:B------:R-:W-:Y:S01]  /*0da0*/  STS [R9+0x180], R4 ;  /* 0x0001800409007388 */ /* 0x000fe20000000800 */
[----:B------:R-:W-:Y:S02]  /*0db0*/  FSETP.GEU.AND P0, PT, R22, RZ, PT ;  /* 0x000000ff1600720b */ /* 0x000fe40003f0e000 */
[----:B-1----:R-:W-:Y:S01]  /*0dc0*/  LOP3.LUT R5, R16, 0x800, RZ, 0xfc, !PT ;  /* 0x0000080010057812 */ /* 0x002fe200078efcff */
[----:B------:R-:W-:Y:S03]  /*0dd0*/  STS [R11+0x280], R26 ;  /* 0x0002801a0b007388 */ /* 0x000fe60000000800 */
[----:B------:R-:W-:Y:S01]  /*0de0*/  SHF.R.U32.HI R13, RZ, 0x4, R5 ;  /* 0x00000004ff0d7819 */ /* 0x000fe20000011605 */
[----:B------:R-:W-:Y:S01]  /*0df0*/  STS [R12+0x380], R23 ;  /* 0x000380170c007388 */ /* 0x000fe20000000800 */
[----:B------:R-:W-:-:S03]  /*0e00*/  FSEL R18, R18, RZ, P1 ;  /* 0x000000ff12127208 */ /* 0x000fc60000800000 */
[----:B------:R-:W-:Y:S04]  /*0e10*/  STS [R10+0xc0], R7 ;  /* 0x0000c0070a007388 */ /* 0x000fe80000000800 */
[----:B------:R1:W-:Y:S04]  /*0e20*/  STS [R9+0x1c0], R6 ;  /* 0x0001c00609007388 */ /* 0x0003e80000000800 */
[----:B------:R2:W-:Y:S01]  /*0e30*/  STS [R11+0x2c0], R18 ;  /* 0x0002c0120b007388 */ /* 0x0005e20000000800 */
[----:B-1----:R-:W-:Y:S02]  /*0e40*/  LOP3.LUT R6, R13, 0xbc, RZ, 0xc0, !PT ;  /* 0x000000bc0d067812 */ /* 0x002fe400078ec0ff */
[----:B------:R-:W-:-:S02]  /*0e50*/  FSEL R13, R22, RZ, P0 ;  /* 0x000000ff160d7208 */ /* 0x000fc40000000000 */
[----:B------:R-:W-:Y:S01]  /*0e60*/  LOP3.LUT R4, R16, 0x400, RZ, 0xfc, !PT ;  /* 0x0000040010047812 */ /* 0x000fe200078efcff */
[----:B--2---:R-:W1:Y:S02]  /*0e70*/  LDC.64 R18, c[0x0][0x238] ;  /* 0x00008e00ff127b82 */ /* 0x004e640000000a00 */
[----:B------:R-:W-:Y:S01]  /*0e80*/  STS [R12+0x3c0], R13 ;  /* 0x0003c00d0c007388 */ /* 0x000fe20000000800 */
[----:B------:R-:W-:Y:S02]  /*0e90*/  SHF.R.U32.HI R8, RZ, 0x2, R8 ;  /* 0x00000002ff087819 */ /* 0x000fe40000011608 */
[----:B------:R-:W-:Y:S02]  /*0ea0*/  SHF.R.U32.HI R4, RZ, 0x4, R4 ;  /* 0x00000004ff047819 */ /* 0x000fe40000011604 */
[----:B------:R-:W-:Y:S02]  /*0eb0*/  LOP3.LUT R8, R8, 0x3c, RZ, 0xc0, !PT ;  /* 0x0000003c08087812 */ /* 0x000fe400078ec0ff */
[----:B------:R-:W-:Y:S01]  /*0ec0*/  LOP3.LUT R4, R4, 0x7c, RZ, 0xc0, !PT ;  /* 0x0000007c04047812 */ /* 0x000fe200078ec0ff */
[----:B------:R-:W-:-:S02]  /*0ed0*/  VIADD R9, R6, UR4 ;  /* 0x0000000406097c36 */ /* 0x000fc40008000000 */
[----:B------:R-:W-:Y:S02]  /*0ee0*/  VIADD R5, R8, UR4 ;  /* 0x0000000408057c36 */ /* 0x000fe40008000000 */
[----:B------:R-:W-:Y:S02]  /*0ef0*/  VIADD R7, R4, UR4 ;  /* 0x0000000404077c36 */ /* 0x000fe40008000000 */
[C---:B------:R-:W-:Y:S01]  /*0f00*/  IMAD R17, R16.reuse, 0x4, R5 ;  /* 0x0000000410117824 */ /* 0x040fe200078e0205 */
[----:B------:R-:W-:Y:S01]  /*0f10*/  BAR.SYNC.DEFER_BLOCKING 0x0 ;  /* 0x0000000000007b1d */ /* 0x000fe20000010000 */
[C---:B------:R-:W-:Y:S02]  /*0f20*/  IMAD R20, R16.reuse, 0x4, R7 ;  /* 0x0000000410147824 */ /* 0x040fe400078e0207 */
[----:B------:R-:W-:-:S03]  /*0f30*/  IMAD R22, R16, 0x4, R9 ;  /* 0x0000000410167824 */ /* 0x000fc600078e0209 */
[----:B------:R-:W-:Y:S04]  /*0f40*/  LDS R4, [R17] ;  /* 0x0000000011047984 */ /* 0x000fe80000000800 */
[----:B------:R-:W-:Y:S04]  /*0f50*/  LDS R5, [R17+0x4] ;  /* 0x0000040011057984 */ /* 0x000fe80000000800 */
[----:B------:R-:W-:Y:S04]  /*0f60*/  LDS R6, [R17+0x8] ;  /* 0x0000080011067984 */ /* 0x000fe80000000800 */
[----:B------:R2:W3:Y:S04]  /*0f70*/  LDS R7, [R17+0xc] ;  /* 0x00000c0011077984 */ /* 0x0004e80000000800 */
[----:B------:R-:W-:Y:S04]  /*0f80*/  LDS R8, [R20+0x1000] ;  /* 0x0010000014087984 */ /* 0x000fe80000000800 */
[----:B------:R-:W-:Y:S04]  /*0f90*/  LDS R9, [R20+0x1004] ;  /* 0x0010040014097984 */ /* 0x000fe80000000800 */
[----:B------:R-:W-:Y:S04]  /*0fa0*/  LDS R10, [R20+0x1008] ;  /* 0x00100800140a7984 */ /* 0x000fe80000000800 */
[----:B------:R4:W5:Y:S04]  /*0fb0*/  LDS R11, [R20+0x100c] ;  /* 0x00100c00140b7984 */ /* 0x0009680000000800 */
[----:B------:R-:W-:Y:S04]  /*0fc0*/  LDS R12, [R22+0x2000] ;  /* 0x00200000160c7984 */ /* 0x000fe80000000800 */
[----:B------:R-:W-:Y:S04]  /*0fd0*/  LDS R13, [R22+0x2004] ;  /* 0x00200400160d7984 */ /* 0x000fe80000000800 */
[----:B------:R-:W-:Y:S04]  /*0fe0*/  LDS R14, [R22+0x2008] ;  /* 0x00200800160e7984 */ /* 0x000fe80000000800 */
[----:B------:R3:W5:Y:S01]  /*0ff0*/  LDS R15, [R22+0x200c] ;  /* 0x00200c00160f7984 */ /* 0x0007620000000800 */
[----:B------:R-:W-:-:S02]  /*1000*/  LOP3.LUT R2, R16, 0xc00, RZ, 0xfc, !PT ;  /* 0x00000c0010027812 */ /* 0x000fc400078efcff */
[----:B------:R-:W-:Y:S02]  /*1010*/  ISETP.GE.AND P0, PT, R0, 0x100, PT ;  /* 0x000001000000780c */ /* 0x000fe40003f06270 */
[----:B--2---:R-:W-:Y:S02]  /*1020*/  LOP3.LUT R17, R3, 0x30, R24, 0xfe, !PT ;  /* 0x0000003003117812 */ /* 0x004fe400078efe18 */
[----:B------:R-:W-:Y:S02]  /*1030*/  LOP3.LUT R21, R3, 0x20, R24, 0xfe, !PT ;  /* 0x0000002003157812 */ /* 0x000fe400078efe18 */
[----:B------:R-:W-:Y:S02]  /*1040*/  LOP3.LUT R23, R3, R24, RZ, 0xfc, !PT ;  /* 0x0000001803177212 */ /* 0x000fe400078efcff */
[----:B------:R-:W-:Y:S02]  /*1050*/  LOP3.LUT R3, R3, 0x10, R24, 0xfe, !PT ;  /* 0x0000001003037812 */ /* 0x000fe400078efe18 */
[----:B------:R-:W-:-:S02]  /*1060*/  SHF.R.U32.HI R2, RZ, 0x4, R2 ;  /* 0x00000004ff027819 */ /* 0x000fc40000011602 */
[----:B------:R-:W-:Y:S02]  /*1070*/  ISETP.LT.AND P3, PT, R23, 0x1a0, !P0 ;  /* 0x000001a01700780c */ /* 0x000fe40004761270 */
[----:B------:R-:W-:Y:S02]  /*1080*/  ISETP.LT.AND P2, PT, R3, 0x1a0, !P0 ;  /* 0x000001a00300780c */ /* 0x000fe40004741270 */
[----:B------:R-:W-:Y:S01]  /*1090*/  ISETP.LT.AND P1, PT, R21, 0x1a0, !P0 ;  /* 0x000001a01500780c */ /* 0x000fe20004721270 */
[--C-:B------:R-:W-:Y:S01]  /*10a0*/  IMAD R23, R23, 0x100, R0.reuse ;  /* 0x0000010017177824 */ /* 0x100fe200078e0200 */
[----:B----4-:R-:W-:Y:S02]  /*10b0*/  LOP3.LUT R20, R2, 0xfc, RZ, 0xc0, !PT ;  /* 0x000000fc02147812 */ /* 0x010fe400078ec0ff */
[----:B------:R-:W-:Y:S01]  /*10c0*/  ISETP.LT.AND P0, PT, R17, 0x1a0, !P0 ;  /* 0x000001a01100780c */ /* 0x000fe20004701270 */
[--C-:B------:R-:W-:Y:S02]  /*10d0*/  IMAD R25, R3, 0x100, R0.reuse ;  /* 0x0000010003197824 */ /* 0x100fe400078e0200 */
[----:B------:R-:W-:-:S02]  /*10e0*/  IMAD R27, R21, 0x100, R0 ;  /* 0x00000100151b7824 */ /* 0x000fc400078e0200 */
[----:B-1----:R-:W-:-:S04]  /*10f0*/  IMAD.WIDE R2, R23, 0x4, R18 ;  /* 0x0000000417027825 */ /* 0x002fc800078e0212 */
[----:B------:R-:W-:Y:S02]  /*1100*/  VIADD R29, R20, UR4 ;  /* 0x00000004141d7c36 */ /* 0x000fe40008000000 */
[--C-:B------:R-:W-:Y:S01]  /*1110*/  IMAD.WIDE R20, R25, 0x4, R18.reuse ;  /* 0x0000000419147825 */ /* 0x100fe200078e0212 */
[----:B---3--:R1:W-:Y:S03]  /*1120*/  @P3 STG.E.128 desc[UR6][R2.64], R4 ;  /* 0x0000000402003986 */ /* 0x0083e6000c101d06 */
[----:B0-----:R-:W-:Y:S01]  /*1130*/  IMAD.WIDE R22, R27, 0x4, R18 ;  /* 0x000000041b167825 */ /* 0x001fe200078e0212 */
[----:B-----5:R1:W-:Y:S04]  /*1140*/  @P2 STG.E.128 desc[UR6][R20.64], R8 ;  /* 0x0000000814002986 */ /* 0x0203e8000c101d06 */
[----:B------:R1:W-:Y:S01]  /*1150*/  @P1 STG.E.128 desc[UR6][R22.64], R12 ;  /* 0x0000000c16001986 */ /* 0x0003e2000c101d06 */
[----:B------:R-:W-:Y:S01]  /*1160*/  IMAD R29, R16, 0x4, R29 ;  /* 0x00000004101d7824 */ /* 0x000fe200078e021d */
[----:B------:R-:W-:Y:S06]  /*1170*/  @!P0 EXIT ;  /* 0x000000000000894d */ /* 0x000fec0003800000 */
[----:B-1----:R-:W-:Y:S01]  /*1180*/  LDS R4, [R29+0x3000] ;  /* 0x003000001d047984 */ /* 0x002fe20000000800 */
[----:B------:R-:W-:-:S03]  /*1190*/  IMAD R17, R17, 0x100, R0 ;  /* 0x0000010011117824 */ /* 0x000fc600078e0200 */
[----:B------:R-:W-:Y:S01]  /*11a0*/  LDS R5, [R29+0x3004] ;  /* 0x003004001d057984 */ /* 0x000fe20000000800 */
[----:B------:R-:W-:-:S03]  /*11b0*/  IMAD.WIDE R18, R17, 0x4, R18 ;  /* 0x0000000411127825 */ /* 0x000fc600078e0212 */
[----:B------:R-:W-:Y:S04]  /*11c0*/  LDS R6, [R29+0x3008] ;  /* 0x003008001d067984 */ /* 0x000fe80000000800 */
[----:B------:R-:W0:Y:S04]  /*11d0*/  LDS R7, [R29+0x300c] ;  /* 0x00300c001d077984 */ /* 0x000e280000000800 */
[----:B0-----:R-:W-:Y:S01]  /*11e0*/  STG.E.128 desc[UR6][R18.64], R4 ;  /* 0x0000000412007986 */ /* 0x001fe2000c101d06 */
[----:B------:R-:W-:Y:S05]  /*11f0*/  EXIT ;  /* 0x000000000000794d */ /* 0x000fea0003800000 */
.L_x_0:
[----:B------:R-:W-:-:S00]  /*1200*/  BRA `(.L_x_0) ;  /* 0xfffffffc00fc7947 */ /* 0x000fc0000383ffff */
[----:B------:R-:W-:-:S00]  /*1210*/  NOP ;  /* 0x0000000000007918 */ /* 0x000fc00000000000 */
        /* <DEDUP_REMOVED lines=14> */
.L_x_1:


//--------------------- .nv.global.init           --------------------------
	.section	.nv.global.init,"aw",@progbits
.nv.global.init:
	.type		_$_str,@object
	.size		_$_str,(_$_str_$_2 - _$_str)
_$_str:
        /*0000*/ 	.byte	0x5f, 0x5f, 0x43, 0x55, 0x44, 0x41, 0x5f, 0x46, 0x54, 0x5a, 0x00
	.type		_$_str_$_2,@object
	.size		_$_str_$_2,(.L_1 - _$_str_$_2)
_$_str_$_2:
        /*000b*/ 	.byte	0x5f, 0x5f, 0x43, 0x55, 0x44, 0x41, 0x5f, 0x50, 0x52, 0x45, 0x43, 0x5f, 0x53, 0x51, 0x52, 0x54
        /*001b*/ 	.byte	0x00
.L_1:


//--------------------- .nv.shared.triton_poi_fused__native_batch_norm_legit_no_training_relu_8 --------------------------
	.section	.nv.shared.triton_poi_fused__native_batch_norm_legit_no_training_relu_8,"aw",@nobits
	.sectionflags	@""
	.align	16
	.zero		1024


//--------------------- .nv.constant0.triton_poi_fused__native_batch_norm_legit_no_training_relu_8 --------------------------
	.section	.nv.constant0.triton_poi_fused__native_batch_norm_legit_no_training_relu_8,"a",@progbits
	.sectionflags	@""
	.align	4
.nv.constant0.triton_poi_fused__native_batch_norm_legit_no_training_relu_8:
	.zero		584
